	.headerflags	@"EF_CUDA_TEXMODE_UNIFIED EF_CUDA_64BIT_ADDRESS EF_CUDA_ACCELERATORS EF_CUDA_SM90 EF_CUDA_VIRTUAL_SM(EF_CUDA_SM90)"
	.elftype	@"ET_EXEC"


//--------------------- .nv.info                  --------------------------
	.section	.nv.info,"",@"SHT_CUDA_INFO"
	.align	4


	//----- nvinfo : EIATTR_REGCOUNT
	.align		4
        /*0000*/ 	.byte	0x04, 0x2f
        /*0002*/ 	.short	(.L_1 - .L_0)
	.align		4
.L_0:
        /*0004*/ 	.word	index@(triton_poi_fused_12)
        /*0008*/ 	.word	0x00000020


	//----- nvinfo : EIATTR_MIN_STACK_SIZE
	.align		4
.L_1:
        /*000c*/ 	.byte	0x04, 0x12
        /*000e*/ 	.short	(.L_3 - .L_2)
	.align		4
.L_2:
        /*0010*/ 	.word	index@(triton_poi_fused_12)
        /*0014*/ 	.word	0x00000000


	//----- nvinfo : EIATTR_FRAME_SIZE
	.align		4
.L_3:
        /*0018*/ 	.byte	0x04, 0x11
        /*001a*/ 	.short	(.L_5 - .L_4)
	.align		4
.L_4:
        /*001c*/ 	.word	index@(triton_poi_fused_12)
        /*0020*/ 	.word	0x00000000


	//----- nvinfo : EIATTR_MIN_STACK_SIZE
	.align		4
.L_5:
        /*0024*/ 	.byte	0x04, 0x12
        /*0026*/ 	.short	(.L_7 - .L_6)
	.align		4
.L_6:
        /*0028*/ 	.word	index@(triton_poi_fused_12)
        /*002c*/ 	.word	0x00000000
.L_7:


//--------------------- .nv.info.triton_poi_fused_12 --------------------------
	.section	.nv.info.triton_poi_fused_12,"",@"SHT_CUDA_INFO"
	.sectionflags	@""
	.align	4


	//----- nvinfo : EIATTR_CUDA_API_VERSION
	.align		4
        /*0000*/ 	.byte	0x04, 0x37
        /*0002*/ 	.short	(.L_9 - .L_8)
.L_8:
        /*0004*/ 	.word	0x0000007c


	//----- nvinfo : EIATTR_KPARAM_INFO
	.align		4
.L_9:
        /*0008*/ 	.byte	0x04, 0x17
        /*000a*/ 	.short	(.L_11 - .L_10)
.L_10:
        /*000c*/ 	.word	0x00000000
        /*0010*/ 	.short	0x0003
        /*0012*/ 	.short	0x0014
        /*0014*/ 	.byte	0x00, 0xf0, 0x11, 0x00


	//----- nvinfo : EIATTR_KPARAM_INFO
	.align		4
.L_11:
        /*0018*/ 	.byte	0x04, 0x17
        /*001a*/ 	.short	(.L_13 - .L_12)
.L_12:
        /*001c*/ 	.word	0x00000000
        /*0020*/ 	.short	0x0002
        /*0022*/ 	.short	0x0010
        /*0024*/ 	.byte	0x00, 0xf0, 0x11, 0x00


	//----- nvinfo : EIATTR_KPARAM_INFO
	.align		4
.L_13:
        /*0028*/ 	.byte	0x04, 0x17
        /*002a*/ 	.short	(.L_15 - .L_14)
.L_14:
        /*002c*/ 	.word	0x00000000
        /*0030*/ 	.short	0x0001
        /*0032*/ 	.short	0x0008
        /*0034*/ 	.byte	0x00, 0xf4, 0x21, 0x00


	//----- nvinfo : EIATTR_KPARAM_INFO
	.align		4
.L_15:
        /*0038*/ 	.byte	0x04, 0x17
        /*003a*/ 	.short	(.L_17 - .L_16)
.L_16:
        /*003c*/ 	.word	0x00000000
        /*0040*/ 	.short	0x0000
        /*0042*/ 	.short	0x0000
        /*0044*/ 	.byte	0x00, 0xf4, 0x21, 0x00


	//----- nvinfo : EIATTR_SPARSE_MMA_MASK
	.align		4
.L_17:
        /*0048*/ 	.byte	0x03, 0x50
        /*004a*/ 	.short	0x0000


	//----- nvinfo : EIATTR_MAXREG_COUNT
	.align		4
        /*004c*/ 	.byte	0x03, 0x1b
        /*004e*/ 	.short	0x00ff


	//----- nvinfo : EIATTR_EXIT_INSTR_OFFSETS
	.align		4
        /*0050*/ 	.byte	0x04, 0x1c
        /*0052*/ 	.short	(.L_19 - .L_18)


	//   ....[0]....
.L_18:
        /*0054*/ 	.word	0x00000770


	//   ....[1]....
        /*0058*/ 	.word	0x00000790


	//----- nvinfo : EIATTR_REQNTID
	.align		4
.L_19:
        /*005c*/ 	.byte	0x04, 0x10
        /*005e*/ 	.short	(.L_21 - .L_20)
.L_20:
        /*0060*/ 	.word	0x00000080
        /*0064*/ 	.word	0x00000001
        /*0068*/ 	.word	0x00000001


	//----- nvinfo : EIATTR_CBANK_PARAM_SIZE
	.align		4
.L_21:
        /*006c*/ 	.byte	0x03, 0x19
        /*006e*/ 	.short	0x0018


	//----- nvinfo : EIATTR_PARAM_CBANK
	.align		4
        /*0070*/ 	.byte	0x04, 0x0a
        /*0072*/ 	.short	(.L_23 - .L_22)
	.align		4
.L_22:
        /*0074*/ 	.word	index@(.nv.constant0.triton_poi_fused_12)
        /*0078*/ 	.short	0x0210
        /*007a*/ 	.short	0x0018


	//----- nvinfo : EIATTR_SW_WAR
	.align		4
.L_23:
        /*007c*/ 	.byte	0x04, 0x36
        /*007e*/ 	.short	(.L_25 - .L_24)
.L_24:
        /*0080*/ 	.word	0x00000008
.L_25:


//--------------------- .nv.callgraph             --------------------------
	.section	.nv.callgraph,"",@"SHT_CUDA_CALLGRAPH"
	.align	4
	.sectionentsize	8
	.align		4
        /*0000*/ 	.word	0x00000000
	.align		4
        /*0004*/ 	.word	0xffffffff
	.align		4
        /*0008*/ 	.word	0x00000000
	.align		4
        /*000c*/ 	.word	0xfffffffe
	.align		4
        /*0010*/ 	.word	0x00000000
	.align		4
        /*0014*/ 	.word	0xfffffffd
	.align		4
        /*0018*/ 	.word	0x00000000
	.align		4
        /*001c*/ 	.word	0xfffffffc


//--------------------- .text.triton_poi_fused_12 --------------------------
	.section	.text.triton_poi_fused_12,"ax",@progbits
	.align	128
        .global         triton_poi_fused_12
        .type           triton_poi_fused_12,@function
        .size           triton_poi_fused_12,(.L_x_1 - triton_poi_fused_12)
        .other          triton_poi_fused_12,@"STO_CUDA_ENTRY STV_DEFAULT"
triton_poi_fused_12:
.text.triton_poi_fused_12:
[----:B------:R-:W0:Y:S01]  /*0000*/  LDC R1, c[0x0][0x28] ;  /* 0x00000a00ff017b82 */ /* 0x000e220000000800 */
[----:B------:R-:W1:Y:S07]  /*0010*/  S2R R10, SR_TID.X ;  /* 0x00000000000a7919 */ /* 0x000e6e0000002100 */
[----:B------:R-:W2:Y:S01]  /*0020*/  S2UR UR4, SR_CTAID.Y ;  /* 0x00000000000479c3 */ /* 0x000ea20000002600 */
[----:B------:R-:W-:Y:S01]  /*0030*/  HFMA2.MMA R0, -RZ, RZ, 0, 0 ;  /* 0x00000000ff007435 */ /* 0x000fe200000001ff */
[----:B------:R-:W3:Y:S06]  /*0040*/  S2R R3, SR_CTAID.X ;  /* 0x0000000000037919 */ /* 0x000eec0000002500 */
[----:B------:R-:W4:Y:S01]  /*0050*/  LDC.64 R12, c[0x0][0x210] ;  /* 0x00008400ff0c7b82 */ /* 0x000f220000000a00 */
[----:B--2---:R-:W-:Y:S01]  /*0060*/  USHF.L.U32 UR4, UR4, 0x6, URZ ;  /* 0x0000000604047899 */ /* 0x004fe2000800063f */
[----:B-1----:R-:W-:-:S02]  /*0070*/  SHF.R.U32.HI R19, RZ, 0x4, R10 ;  /* 0x00000004ff137819 */ /* 0x002fc4000001160a */
[----:B------:R-:W-:Y:S02]  /*0080*/  LOP3.LUT R10, R10, 0xf, RZ, 0xc0, !PT ;  /* 0x0000000f0a0a7812 */ /* 0x000fe400078ec0ff */
[----:B------:R-:W-:Y:S02]  /*0090*/  SGXT.U32 R19, R19, 0x3 ;  /* 0x000000031313781a */ /* 0x000fe40000000000 */
[----:B---3--:R-:W-:Y:S02]  /*00a0*/  LEA R10, R3, R10, 0x4 ;  /* 0x0000000a030a7211 */ /* 0x008fe400078e20ff */
[----:B------:R-:W-:Y:S01]  /*00b0*/  LOP3.LUT R19, R19, UR4, RZ, 0xfc, !PT ;  /* 0x0000000413137c12 */ /* 0x000fe2000f8efcff */
[----:B------:R-:W-:Y:S01]  /*00c0*/  ULDC.64 UR4, c[0x0][0x208] ;  /* 0x0000820000047ab9 */ /* 0x000fe20000000a00 */
[----:B------:R-:W-:-:S03]  /*00d0*/  ISETP.GE.AND P0, PT, R10, 0x9, PT ;  /* 0x000000090a00780c */ /* 0x000fc60003f06270 */
[C---:B------:R-:W-:Y:S01]  /*00e0*/  IMAD R21, R19.reuse, 0x9, R10 ;  /* 0x0000000913157824 */ /* 0x040fe200078e020a */
[----:B------:R-:W-:-:S03]  /*00f0*/  ISETP.LT.AND P1, PT, R19, 0xc0, !P0 ;  /* 0x000000c01300780c */ /* 0x000fc60004721270 */
[----:B----4-:R-:W-:Y:S01]  /*0100*/  IMAD.WIDE R14, R21, 0x4, R12 ;  /* 0x00000004150e7825 */ /* 0x010fe200078e020c */
[C---:B------:R-:W-:Y:S02]  /*0110*/  LOP3.LUT R4, R19.reuse, 0x8, RZ, 0xfc, !PT ;  /* 0x0000000813047812 */ /* 0x040fe400078efcff */
[C---:B------:R-:W-:Y:S02]  /*0120*/  LOP3.LUT R11, R19.reuse, 0x18, RZ, 0xfc, !PT ;  /* 0x00000018130b7812 */ /* 0x040fe400078efcff */
[C---:B------:R-:W-:Y:S02]  /*0130*/  LOP3.LUT R2, R19.reuse, 0x20, RZ, 0xfc, !PT ;  /* 0x0000002013027812 */ /* 0x040fe400078efcff */
[----:B------:R-:W-:Y:S02]  /*0140*/  LOP3.LUT R9, R19, 0x10, RZ, 0xfc, !PT ;  /* 0x0000001013097812 */ /* 0x000fe400078efcff */
[----:B------:R-:W-:Y:S01]  /*0150*/  IADD3 R29, R21, 0x48, RZ ;  /* 0x00000048151d7810 */ /* 0x000fe20007ffe0ff */
[----:B------:R1:W2:Y:S01]  /*0160*/  @P1 LDG.E.EL R0, desc[UR4][R14.64] ;  /* 0x000000040e001981 */ /* 0x0002a2000c2e1900 */
[----:B------:R-:W-:-:S02]  /*0170*/  ISETP.LT.AND P6, PT, R4, 0xc0, !P0 ;  /* 0x000000c00400780c */ /* 0x000fc400047c1270 */
[----:B------:R-:W-:Y:S02]  /*0180*/  ISETP.LT.AND P4, PT, R11, 0xc0, !P0 ;  /* 0x000000c00b00780c */ /* 0x000fe40004781270 */
[----:B------:R-:W-:Y:S02]  /*0190*/  ISETP.LT.AND P3, PT, R2, 0xc0, !P0 ;  /* 0x000000c00200780c */ /* 0x000fe40004761270 */
[----:B------:R-:W-:Y:S01]  /*01a0*/  LOP3.LUT R22, R19, 0x28, RZ, 0xfc, !PT ;  /* 0x0000002813167812 */ /* 0x000fe200078efcff */
[----:B------:R-:W-:Y:S01]  /*01b0*/  HFMA2.MMA R5, -RZ, RZ, 0, 0 ;  /* 0x00000000ff057435 */ /* 0x000fe200000001ff */
[----:B------:R-:W-:Y:S01]  /*01c0*/  MOV R8, RZ ;  /* 0x000000ff00087202 */ /* 0x000fe20000000f00 */
[----:B------:R-:W-:Y:S01]  /*01d0*/  IMAD.WIDE R28, R29, 0x4, R12 ;  /* 0x000000041d1c7825 */ /* 0x000fe200078e020c */
[----:B------:R-:W-:Y:S02]  /*01e0*/  ISETP.LT.AND P5, PT, R9, 0xc0, !P0 ;  /* 0x000000c00900780c */ /* 0x000fe400047a1270 */
[----:B-1----:R-:W-:-:S02]  /*01f0*/  IADD3 R15, R21, 0xd8, RZ ;  /* 0x000000d8150f7810 */ /* 0x002fc40007ffe0ff */
[----:B------:R-:W-:Y:S02]  /*0200*/  LOP3.LUT R24, R19, 0x30, RZ, 0xfc, !PT ;  /* 0x0000003013187812 */ /* 0x000fe400078efcff */
[----:B------:R-:W-:Y:S02]  /*0210*/  CS2R R6, SRZ ;  /* 0x0000000000067805 */ /* 0x000fe4000001ff00 */
[----:B------:R-:W-:Y:S02]  /*0220*/  IADD3 R17, R21, 0x120, RZ ;  /* 0x0000012015117810 */ /* 0x000fe40007ffe0ff */
[----:B------:R-:W-:Y:S02]  /*0230*/  P2R R18, PR, RZ, 0x2 ;  /* 0x00000002ff127803 */ /* 0x000fe40000000000 */
[----:B------:R-:W-:Y:S02]  /*0240*/  IADD3 R27, R21, 0x90, RZ ;  /* 0x00000090151b7810 */ /* 0x000fe40007ffe0ff */
[----:B------:R-:W-:Y:S01]  /*0250*/  ISETP.LT.AND P2, PT, R22, 0xc0, !P0 ;  /* 0x000000c01600780c */ /* 0x000fe20004741270 */
[--C-:B------:R-:W-:Y:S01]  /*0260*/  IMAD.WIDE R14, R15, 0x4, R12.reuse ;  /* 0x000000040f0e7825 */ /* 0x100fe200078e020c */
[----:B------:R-:W-:Y:S01]  /*0270*/  ISETP.LT.AND P1, PT, R24, 0xc0, !P0 ;  /* 0x000000c01800780c */ /* 0x000fe20004721270 */
[----:B------:R1:W3:Y:S01]  /*0280*/  @P6 LDG.E.EL R8, desc[UR4][R28.64] ;  /* 0x000000041c086981 */ /* 0x0002e2000c2e1900 */
[----:B------:R-:W-:Y:S01]  /*0290*/  IADD3 R20, R21, 0x168, RZ ;  /* 0x0000016815147810 */ /* 0x000fe20007ffe0ff */
[--C-:B------:R-:W-:Y:S01]  /*02a0*/  IMAD.WIDE R16, R17, 0x4, R12.reuse ;  /* 0x0000000411107825 */ /* 0x100fe200078e020c */
[----:B------:R-:W-:Y:S01]  /*02b0*/  HFMA2.MMA R23, -RZ, RZ, 0, 0 ;  /* 0x00000000ff177435 */ /* 0x000fe200000001ff */
[----:B------:R-:W-:Y:S01]  /*02c0*/  P2R R3, PR, RZ, 0x40 ;  /* 0x00000040ff037803 */ /* 0x000fe20000000000 */
[----:B------:R4:W3:Y:S01]  /*02d0*/  @P4 LDG.E.EL R6, desc[UR4][R14.64] ;  /* 0x000000040e064981 */ /* 0x0008e2000c2e1900 */
[----:B------:R-:W-:Y:S01]  /*02e0*/  IMAD.WIDE R26, R27, 0x4, R12 ;  /* 0x000000041b1a7825 */ /* 0x000fe200078e020c */
[----:B------:R-:W-:-:S02]  /*02f0*/  ISETP.NE.AND P6, PT, R18, RZ, PT ;  /* 0x000000ff1200720c */ /* 0x000fc40003fc5270 */
[----:B-1----:R-:W-:Y:S01]  /*0300*/  IADD3 R29, R21, 0x1b0, RZ ;  /* 0x000001b0151d7810 */ /* 0x002fe20007ffe0ff */
[----:B------:R1:W3:Y:S01]  /*0310*/  @P3 LDG.E.EL R5, desc[UR4][R16.64] ;  /* 0x0000000410053981 */ /* 0x0002e2000c2e1900 */
[----:B------:R-:W-:Y:S01]  /*0320*/  MOV R18, RZ ;  /* 0x000000ff00127202 */ /* 0x000fe20000000f00 */
[--C-:B----4-:R-:W-:Y:S02]  /*0330*/  IMAD.WIDE R14, R20, 0x4, R12.reuse ;  /* 0x00000004140e7825 */ /* 0x110fe400078e020c */
[----:B------:R4:W3:Y:S04]  /*0340*/  @P5 LDG.E.EL R7, desc[UR4][R26.64] ;  /* 0x000000041a075981 */ /* 0x0008e8000c2e1900 */
[----:B------:R-:W3:Y:S01]  /*0350*/  @P2 LDG.E.EL R18, desc[UR4][R14.64] ;  /* 0x000000040e122981 */ /* 0x000ee2000c2e1900 */
[----:B-1----:R-:W-:-:S05]  /*0360*/  IMAD.WIDE R16, R29, 0x4, R12 ;  /* 0x000000041d107825 */ /* 0x002fca00078e020c */
[----:B------:R1:W3:Y:S01]  /*0370*/  @P1 LDG.E.EL R23, desc[UR4][R16.64] ;  /* 0x0000000410171981 */ /* 0x0002e2000c2e1900 */
[----:B------:R-:W-:Y:S01]  /*0380*/  IADD3 R21, R21, 0x1f8, RZ ;  /* 0x000001f815157810 */ /* 0x000fe20007ffe0ff */
[----:B----4-:R-:W-:-:S04]  /*0390*/  IMAD.HI R27, R19, 0x55555556, RZ ;  /* 0x55555556131b7827 */ /* 0x010fc800078e02ff */
[----:B------:R-:W-:Y:S02]  /*03a0*/  IMAD.WIDE R20, R21, 0x4, R12 ;  /* 0x0000000415147825 */ /* 0x000fe400078e020c */
[----:B------:R-:W4:Y:S01]  /*03b0*/  LDC.64 R12, c[0x0][0x218] ;  /* 0x00008600ff0c7b82 */ /* 0x000f220000000a00 */
[----:B------:R-:W-:Y:S02]  /*03c0*/  LEA.HI R28, R27, R27, RZ, 0x1 ;  /* 0x0000001b1b1c7211 */ /* 0x000fe400078f08ff */
[----:B------:R-:W-:-:S03]  /*03d0*/  LOP3.LUT R25, R19, 0x38, RZ, 0xfc, !PT ;  /* 0x0000003813197812 */ /* 0x000fc600078efcff */
[----:B------:R-:W-:Y:S01]  /*03e0*/  IMAD R19, R28, -0x3, R19 ;  /* 0xfffffffd1c137824 */ /* 0x000fe200078e0213 */
[----:B------:R-:W-:-:S03]  /*03f0*/  ISETP.LT.AND P0, PT, R25, 0xc0, !P0 ;  /* 0x000000c01900780c */ /* 0x000fc60004701270 */
[----:B------:R-:W-:Y:S01]  /*0400*/  IMAD R19, R10, 0x3, R19 ;  /* 0x000000030a137824 */ /* 0x000fe200078e0213 */
[----:B------:R-:W-:-:S03]  /*0410*/  MOV R26, RZ ;  /* 0x000000ff001a7202 */ /* 0x000fc60000000f00 */
[----:B------:R-:W-:Y:S02]  /*0420*/  IMAD R19, R28, 0x1b, R19 ;  /* 0x0000001b1c137824 */ /* 0x000fe400078e0213 */
[----:B-1----:R-:W-:-:S04]  /*0430*/  IMAD.HI R16, R9, 0x55555556, RZ ;  /* 0x5555555609107827 */ /* 0x002fc800078e02ff */
[----:B------:R1:W5:Y:S01]  /*0440*/  @P0 LDG.E.EL R26, desc[UR4][R20.64] ;  /* 0x00000004141a0981 */ /* 0x000362000c2e1900 */
[----:B0---4-:R-:W-:Y:S01]  /*0450*/  IMAD.WIDE R14, R19, 0x4, R12 ;  /* 0x00000004130e7825 */ /* 0x011fe200078e020c */
[----:B------:R-:W-:-:S03]  /*0460*/  LEA.HI R16, R16, R16, RZ, 0x1 ;  /* 0x0000001010107211 */ /* 0x000fc600078f08ff */
[----:B------:R-:W-:-:S04]  /*0470*/  IMAD.HI R17, R11, 0x55555556, RZ ;  /* 0x555555560b117827 */ /* 0x000fc800078e02ff */
[----:B------:R-:W-:-:S04]  /*0480*/  IMAD R9, R16, -0x3, R9 ;  /* 0xfffffffd10097824 */ /* 0x000fc800078e0209 */
[----:B------:R-:W-:Y:S02]  /*0490*/  IMAD R9, R16, 0x1b, R9 ;  /* 0x0000001b10097824 */ /* 0x000fe400078e0209 */
[----:B------:R-:W-:-:S04]  /*04a0*/  IMAD.HI R16, R2, 0x55555556, RZ ;  /* 0x5555555602107827 */ /* 0x000fc800078e02ff */
[----:B------:R-:W-:Y:S01]  /*04b0*/  IMAD R9, R10, 0x3, R9 ;  /* 0x000000030a097824 */ /* 0x000fe200078e0209 */
[----:B--2---:R0:W-:Y:S01]  /*04c0*/  @P6 STG.E desc[UR4][R14.64], R0 ;  /* 0x000000000e006986 */ /* 0x0041e2000c101904 */
[----:B------:R-:W-:Y:S01]  /*04d0*/  ISETP.NE.AND P6, PT, R3, RZ, PT ;  /* 0x000000ff0300720c */ /* 0x000fe20003fc5270 */
[----:B------:R-:W-:-:S05]  /*04e0*/  IMAD.HI R3, R4, 0x55555556, RZ ;  /* 0x5555555604037827 */ /* 0x000fca00078e02ff */
[----:B------:R-:W-:-:S05]  /*04f0*/  LEA.HI R3, R3, R3, RZ, 0x1 ;  /* 0x0000000303037211 */ /* 0x000fca00078f08ff */
[----:B------:R-:W-:Y:S02]  /*0500*/  IMAD R4, R3, -0x3, R4 ;  /* 0xfffffffd03047824 */ /* 0x000fe400078e0204 */
[----:B0-----:R-:W-:-:S04]  /*0510*/  IMAD.HI R0, R22, 0x55555556, RZ ;  /* 0x5555555616007827 */ /* 0x001fc800078e02ff */
[----:B------:R-:W-:Y:S01]  /*0520*/  IMAD R3, R3, 0x1b, R4 ;  /* 0x0000001b03037824 */ /* 0x000fe200078e0204 */
[----:B------:R-:W-:Y:S01]  /*0530*/  LEA.HI R4, R17, R17, RZ, 0x1 ;  /* 0x0000001111047211 */ /* 0x000fe200078f08ff */
[----:B------:R-:W-:-:S04]  /*0540*/  IMAD.HI R17, R24, 0x55555556, RZ ;  /* 0x5555555618117827 */ /* 0x000fc800078e02ff */
[----:B------:R-:W-:Y:S01]  /*0550*/  IMAD.HI R14, R25, 0x55555556, RZ ;  /* 0x55555556190e7827 */ /* 0x000fe200078e02ff */
[----:B------:R-:W-:-:S03]  /*0560*/  LEA.HI R15, R16, R16, RZ, 0x1 ;  /* 0x00000010100f7211 */ /* 0x000fc600078f08ff */
[----:B------:R-:W-:Y:S01]  /*0570*/  IMAD R19, R4, -0x3, R11 ;  /* 0xfffffffd04137824 */ /* 0x000fe200078e020b */
[----:B------:R-:W-:Y:S02]  /*0580*/  LEA.HI R11, R0, R0, RZ, 0x1 ;  /* 0x00000000000b7211 */ /* 0x000fe400078f08ff */
[----:B------:R-:W-:Y:S02]  /*0590*/  LEA.HI R17, R17, R17, RZ, 0x1 ;  /* 0x0000001111117211 */ /* 0x000fe400078f08ff */
[----:B------:R-:W-:Y:S01]  /*05a0*/  LEA.HI R0, R14, R14, RZ, 0x1 ;  /* 0x0000000e0e007211 */ /* 0x000fe200078f08ff */
[----:B------:R-:W-:Y:S02]  /*05b0*/  IMAD R2, R15, -0x3, R2 ;  /* 0xfffffffd0f027824 */ /* 0x000fe400078e0202 */
[----:B------:R-:W-:Y:S02]  /*05c0*/  IMAD R22, R11, -0x3, R22 ;  /* 0xfffffffd0b167824 */ /* 0x000fe400078e0216 */
[----:B------:R-:W-:-:S02]  /*05d0*/  IMAD R24, R17, -0x3, R24 ;  /* 0xfffffffd11187824 */ /* 0x000fc400078e0218 */
[----:B------:R-:W-:Y:S02]  /*05e0*/  IMAD R25, R0, -0x3, R25 ;  /* 0xfffffffd00197824 */ /* 0x000fe400078e0219 */
[----:B------:R-:W-:Y:S02]  /*05f0*/  IMAD R19, R4, 0x1b, R19 ;  /* 0x0000001b04137824 */ /* 0x000fe400078e0213 */
[----:B-1----:R-:W-:Y:S02]  /*0600*/  IMAD R21, R15, 0x1b, R2 ;  /* 0x0000001b0f157824 */ /* 0x002fe400078e0202 */
[----:B------:R-:W-:Y:S02]  /*0610*/  IMAD R11, R11, 0x1b, R22 ;  /* 0x0000001b0b0b7824 */ /* 0x000fe400078e0216 */
[----:B------:R-:W-:Y:S02]  /*0620*/  IMAD R27, R17, 0x1b, R24 ;  /* 0x0000001b111b7824 */ /* 0x000fe400078e0218 */
[----:B------:R-:W-:-:S02]  /*0630*/  IMAD R29, R0, 0x1b, R25 ;  /* 0x0000001b001d7824 */ /* 0x000fc400078e0219 */
[C---:B------:R-:W-:Y:S02]  /*0640*/  IMAD R3, R10.reuse, 0x3, R3 ;  /* 0x000000030a037824 */ /* 0x040fe400078e0203 */
[C---:B------:R-:W-:Y:S02]  /*0650*/  IMAD R15, R10.reuse, 0x3, R19 ;  /* 0x000000030a0f7824 */ /* 0x040fe400078e0213 */
[C---:B------:R-:W-:Y:S02]  /*0660*/  IMAD R17, R10.reuse, 0x3, R21 ;  /* 0x000000030a117824 */ /* 0x040fe400078e0215 */
[C---:B------:R-:W-:Y:S02]  /*0670*/  IMAD R21, R10.reuse, 0x3, R11 ;  /* 0x000000030a157824 */ /* 0x040fe400078e020b */
[C---:B------:R-:W-:Y:S02]  /*0680*/  IMAD R25, R10.reuse, 0x3, R27 ;  /* 0x000000030a197824 */ /* 0x040fe400078e021b */
[----:B------:R-:W-:-:S02]  /*0690*/  IMAD R29, R10, 0x3, R29 ;  /* 0x000000030a1d7824 */ /* 0x000fc400078e021d */
[----:B------:R-:W-:-:S04]  /*06a0*/  IMAD.WIDE R2, R3, 0x4, R12 ;  /* 0x0000000403027825 */ /* 0x000fc800078e020c */
[--C-:B------:R-:W-:Y:S01]  /*06b0*/  IMAD.WIDE R10, R9, 0x4, R12.reuse ;  /* 0x00000004090a7825 */ /* 0x100fe200078e020c */
[----:B---3--:R0:W-:Y:S03]  /*06c0*/  @P6 STG.E desc[UR4][R2.64], R8 ;  /* 0x0000000802006986 */ /* 0x0081e6000c101904 */
[--C-:B------:R-:W-:Y:S01]  /*06d0*/  IMAD.WIDE R14, R15, 0x4, R12.reuse ;  /* 0x000000040f0e7825 */ /* 0x100fe200078e020c */
[----:B------:R0:W-:Y:S03]  /*06e0*/  @P5 STG.E desc[UR4][R10.64], R7 ;  /* 0x000000070a005986 */ /* 0x0001e6000c101904 */
[--C-:B------:R-:W-:Y:S01]  /*06f0*/  IMAD.WIDE R16, R17, 0x4, R12.reuse ;  /* 0x0000000411107825 */ /* 0x100fe200078e020c */
[----:B------:R0:W-:Y:S03]  /*0700*/  @P4 STG.E desc[UR4][R14.64], R6 ;  /* 0x000000060e004986 */ /* 0x0001e6000c101904 */
[--C-:B------:R-:W-:Y:S01]  /*0710*/  IMAD.WIDE R20, R21, 0x4, R12.reuse ;  /* 0x0000000415147825 */ /* 0x100fe200078e020c */
[----:B------:R0:W-:Y:S03]  /*0720*/  @P3 STG.E desc[UR4][R16.64], R5 ;  /* 0x0000000510003986 */ /* 0x0001e6000c101904 */
[--C-:B------:R-:W-:Y:S01]  /*0730*/  IMAD.WIDE R24, R25, 0x4, R12.reuse ;  /* 0x0000000419187825 */ /* 0x100fe200078e020c */
[----:B------:R0:W-:Y:S04]  /*0740*/  @P2 STG.E desc[UR4][R20.64], R18 ;  /* 0x0000001214002986 */ /* 0x0001e8000c101904 */
[----:B------:R0:W-:Y:S01]  /*0750*/  @P1 STG.E desc[UR4][R24.64], R23 ;  /* 0x0000001718001986 */ /* 0x0001e2000c101904 */
[----:B------:R-:W-:Y:S01]  /*0760*/  IMAD.WIDE R12, R29, 0x4, R12 ;  /* 0x000000041d0c7825 */ /* 0x000fe200078e020c */
[----:B0-----:R-:W-:Y:S06]  /*0770*/  @!P0 EXIT ;  /* 0x000000000000894d */ /* 0x001fec0003800000 */
[----:B-----5:R-:W-:Y:S01]  /*0780*/  STG.E desc[UR4][R12.64], R26 ;  /* 0x0000001a0c007986 */ /* 0x020fe2000c101904 */
[----:B------:R-:W-:Y:S05]  /*0790*/  EXIT ;  /* 0x000000000000794d */ /* 0x000fea0003800000 */
.L_x_0:
[----:B------:R-:W-:-:S00]  /*07a0*/  BRA `(.L_x_0) ;  /* 0xfffffffc00fc7947 */ /* 0x000fc0000383ffff */
[----:B------:R-:W-:-:S00]  /*07b0*/  NOP ;  /* 0x0000000000007918 */ /* 0x000fc00000000000 */
        /* <DEDUP_REMOVED lines=12> */
.L_x_1:


//--------------------- .nv.constant0.triton_poi_fused_12 --------------------------
	.section	.nv.constant0.triton_poi_fused_12,"a",@progbits
	.sectionflags	@""
	.align	4
.nv.constant0.triton_poi_fused_12:
	.zero		552
